//
// Generated by NVIDIA NVVM Compiler
//
// Compiler Build ID: CL-36424714
// Cuda compilation tools, release 13.0, V13.0.88
// Based on NVVM 20.0.0
//

.version 9.0
.target sm_100
.address_size 64

	// .globl	_Z16histogram_globalPjPKhi

.visible .entry _Z16histogram_globalPjPKhi(
	.param .u64 .ptr .align 1 _Z16histogram_globalPjPKhi_param_0,
	.param .u64 .ptr .align 1 _Z16histogram_globalPjPKhi_param_1,
	.param .u32 _Z16histogram_globalPjPKhi_param_2
)
{


	ret;

}
	// .globl	_Z16histogram_sharedPjPKhi
.visible .entry _Z16histogram_sharedPjPKhi(
	.param .u64 .ptr .align 1 _Z16histogram_sharedPjPKhi_param_0,
	.param .u64 .ptr .align 1 _Z16histogram_sharedPjPKhi_param_1,
	.param .u32 _Z16histogram_sharedPjPKhi_param_2
)
{


	ret;

}


// ===== COMPILED SASS (sm_100) =====

	.target	sm_100

	.elftype	@"ET_EXEC"


//--------------------- .note.nv.tkinfo           --------------------------
	.section	.note.nv.tkinfo,"",@"SHT_NOTE"
	.sectionflags	@"SHF_NOTE_NV_TKINFO"
	.tkinfo
        /*0018*/ 	.word	0x00000002
        /*0030*/ 	.string	""
        /*0030*/ 	.string	"ptxas"
        /*0030*/ 	.string	"Cuda compilation tools, release 13.0, V13.0.88"
        /*0030*/ 	.string	"Build cuda_13.0.r13.0/compiler.36424714_0"
        /*0030*/ 	.string	"-arch sm_100 -m 64 "



//--------------------- .note.nv.cuinfo           --------------------------
	.section	.note.nv.cuinfo,"",@"SHT_NOTE"
	.sectionflags	@"SHF_NOTE_NV_CUINFO"
        /*0018*/ 	.short	0x0002
        /*001a*/ 	.short	0x0064
        /*001c*/ 	.short	0x0082
	.zero		2


//--------------------- .nv.info                  --------------------------
	.section	.nv.info,"",@"SHT_CUDA_INFO"
	.align	4


	//----- nvinfo : EIATTR_REGCOUNT
	.align		4
        /*0000*/ 	.byte	0x04, 0x2f
        /*0002*/ 	.short	(.L_1 - .L_0)
	.align		4
.L_0:
        /*0004*/ 	.word	index@(_Z16histogram_globalPjPKhi)
        /*0008*/ 	.word	0x00000004


	//----- nvinfo : EIATTR_FRAME_SIZE
	.align		4
.L_1:
        /*000c*/ 	.byte	0x04, 0x11
        /*000e*/ 	.short	(.L_3 - .L_2)
	.align		4
.L_2:
        /*0010*/ 	.word	index@(_Z16histogram_globalPjPKhi)
        /*0014*/ 	.word	0x00000000


	//----- nvinfo : EIATTR_REGCOUNT
	.align		4
.L_3:
        /*0018*/ 	.byte	0x04, 0x2f
        /*001a*/ 	.short	(.L_5 - .L_4)
	.align		4
.L_4:
        /*001c*/ 	.word	index@(_Z16histogram_sharedPjPKhi)
        /*0020*/ 	.word	0x00000004


	//----- nvinfo : EIATTR_FRAME_SIZE
	.align		4
.L_5:
        /*0024*/ 	.byte	0x04, 0x11
        /*0026*/ 	.short	(.L_7 - .L_6)
	.align		4
.L_6:
        /*0028*/ 	.word	index@(_Z16histogram_sharedPjPKhi)
        /*002c*/ 	.word	0x00000000


	//----- nvinfo : EIATTR_MIN_STACK_SIZE
	.align		4
.L_7:
        /*0030*/ 	.byte	0x04, 0x12
        /*0032*/ 	.short	(.L_9 - .L_8)
	.align		4
.L_8:
        /*0034*/ 	.word	index@(_Z16histogram_sharedPjPKhi)
        /*0038*/ 	.word	0x00000000


	//----- nvinfo : EIATTR_MIN_STACK_SIZE
	.align		4
.L_9:
        /*003c*/ 	.byte	0x04, 0x12
        /*003e*/ 	.short	(.L_11 - .L_10)
	.align		4
.L_10:
        /*0040*/ 	.word	index@(_Z16histogram_globalPjPKhi)
        /*0044*/ 	.word	0x00000000
.L_11:


//--------------------- .nv.compat                --------------------------
	.section	.nv.compat,"",@"SHT_CUDA_COMPAT_INFO"
	.align	4
        /*0000*/ 	.byte	0x02, 0x09, 0x00, 0x00, 0x02, 0x02, 0x01, 0x00, 0x02, 0x05, 0x05, 0x00, 0x03, 0x07, 0x01, 0x01
        /*0010*/ 	.byte	0x02, 0x03, 0x00, 0x00, 0x02, 0x06, 0x01, 0x00, 0x04, 0x0b, 0x08, 0x00, 0x09, 0x00, 0x00, 0x00
        /*0020*/ 	.byte	0x00, 0x00, 0x00, 0x00


//--------------------- .nv.info._Z16histogram_sharedPjPKhi --------------------------
	.section	.nv.info._Z16histogram_sharedPjPKhi,"",@"SHT_CUDA_INFO"
	.sectionflags	@""
	.align	4


	//----- nvinfo : EIATTR_CUDA_API_VERSION
	.align		4
        /*0000*/ 	.byte	0x04, 0x37
        /*0002*/ 	.short	(.L_13 - .L_12)
.L_12:
        /*0004*/ 	.word	0x00000082


	//----- nvinfo : EIATTR_KPARAM_INFO
	.align		4
.L_13:
        /*0008*/ 	.byte	0x04, 0x17
        /*000a*/ 	.short	(.L_15 - .L_14)
.L_14:
        /*000c*/ 	.word	0x00000000
        /*0010*/ 	.short	0x0002
        /*0012*/ 	.short	0x0010
        /*0014*/ 	.byte	0x00, 0xf0, 0x11, 0x00


	//----- nvinfo : EIATTR_KPARAM_INFO
	.align		4
.L_15:
        /*0018*/ 	.byte	0x04, 0x17
        /*001a*/ 	.short	(.L_17 - .L_16)
.L_16:
        /*001c*/ 	.word	0x00000000
        /*0020*/ 	.short	0x0001
        /*0022*/ 	.short	0x0008
        /*0024*/ 	.byte	0x00, 0xf5, 0x21, 0x00


	//----- nvinfo : EIATTR_KPARAM_INFO
	.align		4
.L_17:
        /*0028*/ 	.byte	0x04, 0x17
        /*002a*/ 	.short	(.L_19 - .L_18)
.L_18:
        /*002c*/ 	.word	0x00000000
        /*0030*/ 	.short	0x0000
        /*0032*/ 	.short	0x0000
        /*0034*/ 	.byte	0x00, 0xf5, 0x21, 0x00


	//----- nvinfo : EIATTR_SPARSE_MMA_MASK
	.align		4
.L_19:
        /*0038*/ 	.byte	0x03, 0x50
        /*003a*/ 	.short	0x0000


	//----- nvinfo : EIATTR_MAXREG_COUNT
	.align		4
        /*003c*/ 	.byte	0x03, 0x1b
        /*003e*/ 	.short	0x00ff


	//----- nvinfo : EIATTR_MERCURY_ISA_VERSION
	.align		4
        /*0040*/ 	.byte	0x03, 0x5f
        /*0042*/ 	.short	0x0101


	//----- nvinfo : EIATTR_VRC_CTA_INIT_COUNT
	.align		4
        /*0044*/ 	.byte	0x02, 0x4a
	.zero		1
	.zero		1


	//----- nvinfo : EIATTR_EXIT_INSTR_OFFSETS
	.align		4
        /*0048*/ 	.byte	0x04, 0x1c
        /*004a*/ 	.short	(.L_21 - .L_20)


	//   ....[0]....
.L_20:
        /*004c*/ 	.word	0x00000010


	//----- nvinfo : EIATTR_CBANK_PARAM_SIZE
	.align		4
.L_21:
        /*0050*/ 	.byte	0x03, 0x19
        /*0052*/ 	.short	0x0014


	//----- nvinfo : EIATTR_PARAM_CBANK
	.align		4
        /*0054*/ 	.byte	0x04, 0x0a
        /*0056*/ 	.short	(.L_23 - .L_22)
	.align		4
.L_22:
        /*0058*/ 	.word	index@(.nv.constant0._Z16histogram_sharedPjPKhi)
        /*005c*/ 	.short	0x0380
        /*005e*/ 	.short	0x0014


	//----- nvinfo : EIATTR_SW_WAR
	.align		4
.L_23:
        /*0060*/ 	.byte	0x04, 0x36
        /*0062*/ 	.short	(.L_25 - .L_24)
.L_24:
        /*0064*/ 	.word	0x00000008
.L_25:


//--------------------- .nv.info._Z16histogram_globalPjPKhi --------------------------
	.section	.nv.info._Z16histogram_globalPjPKhi,"",@"SHT_CUDA_INFO"
	.sectionflags	@""
	.align	4


	//----- nvinfo : EIATTR_CUDA_API_VERSION
	.align		4
        /*0000*/ 	.byte	0x04, 0x37
        /*0002*/ 	.short	(.L_27 - .L_26)
.L_26:
        /*0004*/ 	.word	0x00000082


	//----- nvinfo : EIATTR_KPARAM_INFO
	.align		4
.L_27:
        /*0008*/ 	.byte	0x04, 0x17
        /*000a*/ 	.short	(.L_29 - .L_28)
.L_28:
        /*000c*/ 	.word	0x00000000
        /*0010*/ 	.short	0x0002
        /*0012*/ 	.short	0x0010
        /*0014*/ 	.byte	0x00, 0xf0, 0x11, 0x00


	//----- nvinfo : EIATTR_KPARAM_INFO
	.align		4
.L_29:
        /*0018*/ 	.byte	0x04, 0x17
        /*001a*/ 	.short	(.L_31 - .L_30)
.L_30:
        /*001c*/ 	.word	0x00000000
        /*0020*/ 	.short	0x0001
        /*0022*/ 	.short	0x0008
        /*0024*/ 	.byte	0x00, 0xf5, 0x21, 0x00


	//----- nvinfo : EIATTR_KPARAM_INFO
	.align		4
.L_31:
        /*0028*/ 	.byte	0x04, 0x17
        /*002a*/ 	.short	(.L_33 - .L_32)
.L_32:
        /*002c*/ 	.word	0x00000000
        /*0030*/ 	.short	0x0000
        /*0032*/ 	.short	0x0000
        /*0034*/ 	.byte	0x00, 0xf5, 0x21, 0x00


	//----- nvinfo : EIATTR_SPARSE_MMA_MASK
	.align		4
.L_33:
        /*0038*/ 	.byte	0x03, 0x50
        /*003a*/ 	.short	0x0000


	//----- nvinfo : EIATTR_MAXREG_COUNT
	.align		4
        /*003c*/ 	.byte	0x03, 0x1b
        /*003e*/ 	.short	0x00ff


	//----- nvinfo : EIATTR_MERCURY_ISA_VERSION
	.align		4
        /*0040*/ 	.byte	0x03, 0x5f
        /*0042*/ 	.short	0x0101


	//----- nvinfo : EIATTR_VRC_CTA_INIT_COUNT
	.align		4
        /*0044*/ 	.byte	0x02, 0x4a
	.zero		1
	.zero		1


	//----- nvinfo : EIATTR_EXIT_INSTR_OFFSETS
	.align		4
        /*0048*/ 	.byte	0x04, 0x1c
        /*004a*/ 	.short	(.L_35 - .L_34)


	//   ....[0]....
.L_34:
        /*004c*/ 	.word	0x00000010


	//----- nvinfo : EIATTR_CBANK_PARAM_SIZE
	.align		4
.L_35:
        /*0050*/ 	.byte	0x03, 0x19
        /*0052*/ 	.short	0x0014


	//----- nvinfo : EIATTR_PARAM_CBANK
	.align		4
        /*0054*/ 	.byte	0x04, 0x0a
        /*0056*/ 	.short	(.L_37 - .L_36)
	.align		4
.L_36:
        /*0058*/ 	.word	index@(.nv.constant0._Z16histogram_globalPjPKhi)
        /*005c*/ 	.short	0x0380
        /*005e*/ 	.short	0x0014


	//----- nvinfo : EIATTR_SW_WAR
	.align		4
.L_37:
        /*0060*/ 	.byte	0x04, 0x36
        /*0062*/ 	.short	(.L_39 - .L_38)
.L_38:
        /*0064*/ 	.word	0x00000008
.L_39:


//--------------------- .nv.callgraph             --------------------------
	.section	.nv.callgraph,"",@"SHT_CUDA_CALLGRAPH"
	.align	4
	.sectionentsize	8
	.align		4
        /*0000*/ 	.word	0x00000000
	.align		4
        /*0004*/ 	.word	0xffffffff
	.align		4
        /*0008*/ 	.word	0x00000000
	.align		4
        /*000c*/ 	.word	0xfffffffe
	.align		4
        /*0010*/ 	.word	0x00000000
	.align		4
        /*0014*/ 	.word	0xfffffffd
	.align		4
        /*0018*/ 	.word	0x00000000
	.align		4
        /*001c*/ 	.word	0xfffffffc


//--------------------- .text._Z16histogram_sharedPjPKhi --------------------------
	.section	.text._Z16histogram_sharedPjPKhi,"ax",@progbits
	.align	128
        .global         _Z16histogram_sharedPjPKhi
        .type           _Z16histogram_sharedPjPKhi,@function
        .size           _Z16histogram_sharedPjPKhi,(.L_x_2 - _Z16histogram_sharedPjPKhi)
        .other          _Z16histogram_sharedPjPKhi,@"STO_CUDA_ENTRY STV_DEFAULT"
_Z16histogram_sharedPjPKhi:
.text._Z16histogram_sharedPjPKhi:
[----:B------:R-:W-:Y:S01]  /*0000*/  LDC R1, c[0x0][0x37c] ;  /* 0x0000df00ff017b82 */ /* 0x000fe20000000800 */
[----:B------:R-:W-:Y:S05]  /*0010*/  EXIT ;  /* 0x000000000000794d */ /* 0x000fea0003800000 */
.L_x_0:
[----:B------:R-:W-:-:S00]  /*0020*/  BRA `(.L_x_0) ;  /* 0xfffffffc00fc7947 */ /* 0x000fc0000383ffff */
[----:B------:R-:W-:-:S00]  /*0030*/  NOP ;  /* 0x0000000000007918 */ /* 0x000fc00000000000 */
        /* <DEDUP_REMOVED lines=12> */
.L_x_2:


//--------------------- .text._Z16histogram_globalPjPKhi --------------------------
	.section	.text._Z16histogram_globalPjPKhi,"ax",@progbits
	.align	128
        .global         _Z16histogram_globalPjPKhi
        .type           _Z16histogram_globalPjPKhi,@function
        .size           _Z16histogram_globalPjPKhi,(.L_x_3 - _Z16histogram_globalPjPKhi)
        .other          _Z16histogram_globalPjPKhi,@"STO_CUDA_ENTRY STV_DEFAULT"
_Z16histogram_globalPjPKhi:
.text._Z16histogram_globalPjPKhi:
[----:B------:R-:W-:Y:S01]  /*0000*/  LDC R1, c[0x0][0x37c] ;  /* 0x0000df00ff017b82 */ /* 0x000fe20000000800 */
[----:B------:R-:W-:Y:S05]  /*0010*/  EXIT ;  /* 0x000000000000794d */ /* 0x000fea0003800000 */
.L_x_1:
        /* <DEDUP_REMOVED lines=14> */
.L_x_3:


//--------------------- .nv.shared.reserved.0     --------------------------
	.section	.nv.shared.reserved.0,"aw",@nobits
	.weak		__nv_reservedSMEM_offset_0_alias
	.size		__nv_reservedSMEM_offset_0_alias, 0, 64
	.other		__nv_reservedSMEM_offset_0_alias,@"STO_CUDA_RESERVED_SHARED STV_DEFAULT"
__nv_reservedSMEM_offset_0_alias:
	.zero		0
	.zero		64


//--------------------- .nv.constant0._Z16histogram_sharedPjPKhi --------------------------
	.section	.nv.constant0._Z16histogram_sharedPjPKhi,"a",@progbits
	.sectionflags	@""
	.align	4
.nv.constant0._Z16histogram_sharedPjPKhi:
	.zero		916


//--------------------- .nv.constant0._Z16histogram_globalPjPKhi --------------------------
	.section	.nv.constant0._Z16histogram_globalPjPKhi,"a",@progbits
	.sectionflags	@""
	.align	4
.nv.constant0._Z16histogram_globalPjPKhi:
	.zero		916


//--------------------- SYMBOLS --------------------------

	.type		.nv.reservedSmem.offset0,@object
	.size		.nv.reservedSmem.offset0,0x4
